//
// Generated by NVIDIA NVVM Compiler
//
// Compiler Build ID: CL-36424714
// Cuda compilation tools, release 13.0, V13.0.88
// Based on NVVM 20.0.0
//

.version 9.0
.target sm_100
.address_size 64

	// .globl	_Z9addKernelPi

.visible .entry _Z9addKernelPi(
	.param .u64 .ptr .align 1 _Z9addKernelPi_param_0
)
{
	.reg .b32 	%r<4>;
	.reg .b64 	%rd<5>;

	ld.param.u64 	%rd1, [_Z9addKernelPi_param_0];
	cvta.to.global.u64 	%rd2, %rd1;
	mov.u32 	%r1, %tid.x;
	mov.u32 	%r2, %ctaid.x;
	mad.lo.s32 	%r3, %r2, 1000, %r1;
	mul.wide.u32 	%rd3, %r1, 4;
	add.s64 	%rd4, %rd2, %rd3;
	st.global.u32 	[%rd4], %r3;
	ret;

}


// ===== COMPILED SASS (sm_100) =====

	.target	sm_100

	.elftype	@"ET_EXEC"


//--------------------- .note.nv.tkinfo           --------------------------
	.section	.note.nv.tkinfo,"",@"SHT_NOTE"
	.sectionflags	@"SHF_NOTE_NV_TKINFO"
	.tkinfo
        /*0018*/ 	.word	0x00000002
        /*0030*/ 	.string	""
        /*0030*/ 	.string	"ptxas"
        /*0030*/ 	.string	"Cuda compilation tools, release 13.0, V13.0.88"
        /*0030*/ 	.string	"Build cuda_13.0.r13.0/compiler.36424714_0"
        /*0030*/ 	.string	"-arch sm_100 -m 64 "



//--------------------- .note.nv.cuinfo           --------------------------
	.section	.note.nv.cuinfo,"",@"SHT_NOTE"
	.sectionflags	@"SHF_NOTE_NV_CUINFO"
        /*0018*/ 	.short	0x0002
        /*001a*/ 	.short	0x0064
        /*001c*/ 	.short	0x0082
	.zero		2


//--------------------- .nv.info                  --------------------------
	.section	.nv.info,"",@"SHT_CUDA_INFO"
	.align	4


	//----- nvinfo : EIATTR_REGCOUNT
	.align		4
        /*0000*/ 	.byte	0x04, 0x2f
        /*0002*/ 	.short	(.L_1 - .L_0)
	.align		4
.L_0:
        /*0004*/ 	.word	index@(_Z9addKernelPi)
        /*0008*/ 	.word	0x0000000a


	//----- nvinfo : EIATTR_FRAME_SIZE
	.align		4
.L_1:
        /*000c*/ 	.byte	0x04, 0x11
        /*000e*/ 	.short	(.L_3 - .L_2)
	.align		4
.L_2:
        /*0010*/ 	.word	index@(_Z9addKernelPi)
        /*0014*/ 	.word	0x00000000


	//----- nvinfo : EIATTR_MIN_STACK_SIZE
	.align		4
.L_3:
        /*0018*/ 	.byte	0x04, 0x12
        /*001a*/ 	.short	(.L_5 - .L_4)
	.align		4
.L_4:
        /*001c*/ 	.word	index@(_Z9addKernelPi)
        /*0020*/ 	.word	0x00000000
.L_5:


//--------------------- .nv.compat                --------------------------
	.section	.nv.compat,"",@"SHT_CUDA_COMPAT_INFO"
	.align	4
        /*0000*/ 	.byte	0x02, 0x09, 0x00, 0x00, 0x02, 0x02, 0x01, 0x00, 0x02, 0x05, 0x05, 0x00, 0x03, 0x07, 0x01, 0x01
        /*0010*/ 	.byte	0x02, 0x03, 0x00, 0x00, 0x02, 0x06, 0x01, 0x00, 0x04, 0x0b, 0x08, 0x00, 0x09, 0x00, 0x00, 0x00
        /*0020*/ 	.byte	0x00, 0x00, 0x00, 0x00


//--------------------- .nv.info._Z9addKernelPi   --------------------------
	.section	.nv.info._Z9addKernelPi,"",@"SHT_CUDA_INFO"
	.sectionflags	@""
	.align	4


	//----- nvinfo : EIATTR_CUDA_API_VERSION
	.align		4
        /*0000*/ 	.byte	0x04, 0x37
        /*0002*/ 	.short	(.L_7 - .L_6)
.L_6:
        /*0004*/ 	.word	0x00000082


	//----- nvinfo : EIATTR_KPARAM_INFO
	.align		4
.L_7:
        /*0008*/ 	.byte	0x04, 0x17
        /*000a*/ 	.short	(.L_9 - .L_8)
.L_8:
        /*000c*/ 	.word	0x00000000
        /*0010*/ 	.short	0x0000
        /*0012*/ 	.short	0x0000
        /*0014*/ 	.byte	0x00, 0xf5, 0x21, 0x00


	//----- nvinfo : EIATTR_SPARSE_MMA_MASK
	.align		4
.L_9:
        /*0018*/ 	.byte	0x03, 0x50
        /*001a*/ 	.short	0x0000


	//----- nvinfo : EIATTR_MAXREG_COUNT
	.align		4
        /*001c*/ 	.byte	0x03, 0x1b
        /*001e*/ 	.short	0x00ff


	//----- nvinfo : EIATTR_MERCURY_ISA_VERSION
	.align		4
        /*0020*/ 	.byte	0x03, 0x5f
        /*0022*/ 	.short	0x0101


	//----- nvinfo : EIATTR_VRC_CTA_INIT_COUNT
	.align		4
        /*0024*/ 	.byte	0x02, 0x4a
	.zero		1
	.zero		1


	//----- nvinfo : EIATTR_EXIT_INSTR_OFFSETS
	.align		4
        /*0028*/ 	.byte	0x04, 0x1c
        /*002a*/ 	.short	(.L_11 - .L_10)


	//   ....[0]....
.L_10:
        /*002c*/ 	.word	0x00000080


	//----- nvinfo : EIATTR_CBANK_PARAM_SIZE
	.align		4
.L_11:
        /*0030*/ 	.byte	0x03, 0x19
        /*0032*/ 	.short	0x0008


	//----- nvinfo : EIATTR_PARAM_CBANK
	.align		4
        /*0034*/ 	.byte	0x04, 0x0a
        /*0036*/ 	.short	(.L_13 - .L_12)
	.align		4
.L_12:
        /*0038*/ 	.word	index@(.nv.constant0._Z9addKernelPi)
        /*003c*/ 	.short	0x0380
        /*003e*/ 	.short	0x0008


	//----- nvinfo : EIATTR_SW_WAR
	.align		4
.L_13:
        /*0040*/ 	.byte	0x04, 0x36
        /*0042*/ 	.short	(.L_15 - .L_14)
.L_14:
        /*0044*/ 	.word	0x00000008
.L_15:


//--------------------- .nv.callgraph             --------------------------
	.section	.nv.callgraph,"",@"SHT_CUDA_CALLGRAPH"
	.align	4
	.sectionentsize	8
	.align		4
        /*0000*/ 	.word	0x00000000
	.align		4
        /*0004*/ 	.word	0xffffffff
	.align		4
        /*0008*/ 	.word	0x00000000
	.align		4
        /*000c*/ 	.word	0xfffffffe
	.align		4
        /*0010*/ 	.word	0x00000000
	.align		4
        /*0014*/ 	.word	0xfffffffd
	.align		4
        /*0018*/ 	.word	0x00000000
	.align		4
        /*001c*/ 	.word	0xfffffffc


//--------------------- .text._Z9addKernelPi      --------------------------
	.section	.text._Z9addKernelPi,"ax",@progbits
	.align	128
        .global         _Z9addKernelPi
        .type           _Z9addKernelPi,@function
        .size           _Z9addKernelPi,(.L_x_1 - _Z9addKernelPi)
        .other          _Z9addKernelPi,@"STO_CUDA_ENTRY STV_DEFAULT"
_Z9addKernelPi:
.text._Z9addKernelPi:
[----:B------:R-:W-:Y:S01]  /*0000*/  LDC R1, c[0x0][0x37c] ;  /* 0x0000df00ff017b82 */ /* 0x000fe20000000800 */
[----:B------:R-:W0:Y:S07]  /*0010*/  S2R R7, SR_TID.X ;  /* 0x0000000000077919 */ /* 0x000e2e0000002100 */
[----:B------:R-:W0:Y:S01]  /*0020*/  LDC.64 R2, c[0x0][0x380] ;  /* 0x0000e000ff027b82 */ /* 0x000e220000000a00 */
[----:B------:R-:W1:Y:S01]  /*0030*/  LDCU.64 UR4, c[0x0][0x358] ;  /* 0x00006b00ff0477ac */ /* 0x000e620008000a00 */
[----:B------:R-:W2:Y:S01]  /*0040*/  S2R R0, SR_CTAID.X ;  /* 0x0000000000007919 */ /* 0x000ea20000002500 */
[----:B0-----:R-:W-:-:S04]  /*0050*/  IMAD.WIDE.U32 R2, R7, 0x4, R2 ;  /* 0x0000000407027825 */ /* 0x001fc800078e0002 */
[----:B--2---:R-:W-:-:S05]  /*0060*/  IMAD R5, R0, 0x3e8, R7 ;  /* 0x000003e800057824 */ /* 0x004fca00078e0207 */
[----:B-1----:R-:W-:Y:S01]  /*0070*/  STG.E desc[UR4][R2.64], R5 ;  /* 0x0000000502007986 */ /* 0x002fe2000c101904 */
[----:B------:R-:W-:Y:S05]  /*0080*/  EXIT ;  /* 0x000000000000794d */ /* 0x000fea0003800000 */
.L_x_0:
[----:B------:R-:W-:-:S00]  /*0090*/  BRA `(.L_x_0) ;  /* 0xfffffffc00fc7947 */ /* 0x000fc0000383ffff */
[----:B------:R-:W-:-:S00]  /*00a0*/  NOP ;  /* 0x0000000000007918 */ /* 0x000fc00000000000 */
        /* <DEDUP_REMOVED lines=13> */
.L_x_1:


//--------------------- .nv.shared.reserved.0     --------------------------
	.section	.nv.shared.reserved.0,"aw",@nobits
	.weak		__nv_reservedSMEM_offset_0_alias
	.size		__nv_reservedSMEM_offset_0_alias, 0, 64
	.other		__nv_reservedSMEM_offset_0_alias,@"STO_CUDA_RESERVED_SHARED STV_DEFAULT"
__nv_reservedSMEM_offset_0_alias:
	.zero		0
	.zero		64


//--------------------- .nv.constant0._Z9addKernelPi --------------------------
	.section	.nv.constant0._Z9addKernelPi,"a",@progbits
	.sectionflags	@""
	.align	4
.nv.constant0._Z9addKernelPi:
	.zero		904


//--------------------- SYMBOLS --------------------------

	.type		.nv.reservedSmem.offset0,@object
	.size		.nv.reservedSmem.offset0,0x4
